//
// Generated by NVIDIA NVVM Compiler
//
// Compiler Build ID: CL-36424714
// Cuda compilation tools, release 13.0, V13.0.88
// Based on NVVM 20.0.0
//

.version 9.0
.target sm_100
.address_size 64

	// .globl	_Z13paddingKernelPhPmS0_i

.visible .entry _Z13paddingKernelPhPmS0_i(
	.param .u64 .ptr .align 1 _Z13paddingKernelPhPmS0_i_param_0,
	.param .u64 .ptr .align 1 _Z13paddingKernelPhPmS0_i_param_1,
	.param .u64 .ptr .align 1 _Z13paddingKernelPhPmS0_i_param_2,
	.param .u32 _Z13paddingKernelPhPmS0_i_param_3
)
{
	.reg .pred 	%p<11>;
	.reg .b16 	%rs<6>;
	.reg .b32 	%r<6>;
	.reg .b64 	%rd<67>;

	ld.param.u64 	%rd19, [_Z13paddingKernelPhPmS0_i_param_0];
	ld.param.u64 	%rd20, [_Z13paddingKernelPhPmS0_i_param_1];
	ld.param.u64 	%rd21, [_Z13paddingKernelPhPmS0_i_param_2];
	ld.param.u32 	%r2, [_Z13paddingKernelPhPmS0_i_param_3];
	mov.u32 	%r3, %ctaid.x;
	mov.u32 	%r4, %ntid.x;
	mov.u32 	%r5, %tid.x;
	mad.lo.s32 	%r1, %r3, %r4, %r5;
	setp.ge.s32 	%p1, %r1, %r2;
	@%p1 bra 	$L__BB0_15;
	cvta.to.global.u64 	%rd22, %rd20;
	cvta.to.global.u64 	%rd23, %rd21;
	cvta.to.global.u64 	%rd1, %rd19;
	cvt.s64.s32 	%rd24, %r1;
	mul.wide.s32 	%rd25, %r1, 8;
	add.s64 	%rd26, %rd22, %rd25;
	ld.global.u64 	%rd2, [%rd26];
	add.s64 	%rd27, %rd23, %rd25;
	ld.global.u64 	%rd3, [%rd27];
	add.s64 	%rd28, %rd3, %rd2;
	mad.lo.s64 	%rd4, %rd28, %rd24, %rd2;
	add.s64 	%rd5, %rd1, %rd4;
	mov.b16 	%rs1, 128;
	st.global.u8 	[%rd5], %rs1;
	add.s64 	%rd6, %rd3, -9;
	setp.eq.s64 	%p2, %rd6, 0;
	@%p2 bra 	$L__BB0_14;
	add.s64 	%rd30, %rd3, -10;
	and.b64  	%rd7, %rd6, 7;
	setp.lt.u64 	%p3, %rd30, 7;
	mov.b64 	%rd64, 1;
	@%p3 bra 	$L__BB0_6;
	and.b64  	%rd32, %rd6, -8;
	neg.s64 	%rd8, %rd32;
	add.s64 	%rd33, %rd4, %rd1;
	add.s64 	%rd9, %rd33, 4;
	mov.b64 	%rd66, 0;
$L__BB0_4:
	.pragma "nounroll";
	add.s64 	%rd34, %rd9, %rd66;
	mov.b16 	%rs2, 0;
	st.global.u8 	[%rd34+-3], %rs2;
	st.global.u8 	[%rd34+-2], %rs2;
	st.global.u8 	[%rd34+-1], %rs2;
	st.global.u8 	[%rd34], %rs2;
	st.global.u8 	[%rd34+1], %rs2;
	st.global.u8 	[%rd34+2], %rs2;
	st.global.u8 	[%rd34+3], %rs2;
	st.global.u8 	[%rd34+4], %rs2;
	add.s64 	%rd66, %rd66, 8;
	add.s64 	%rd35, %rd8, %rd66;
	setp.eq.s64 	%p4, %rd35, 0;
	@%p4 bra 	$L__BB0_5;
	bra.uni 	$L__BB0_4;
$L__BB0_5:
	add.s64 	%rd64, %rd66, 1;
$L__BB0_6:
	setp.eq.s64 	%p5, %rd7, 0;
	@%p5 bra 	$L__BB0_14;
	and.b64  	%rd12, %rd6, 3;
	setp.lt.u64 	%p6, %rd7, 4;
	@%p6 bra 	$L__BB0_9;
	add.s64 	%rd36, %rd5, %rd64;
	mov.b16 	%rs3, 0;
	st.global.u8 	[%rd36], %rs3;
	add.s64 	%rd37, %rd64, 1;
	and.b64  	%rd38, %rd37, 4294967295;
	add.s64 	%rd39, %rd5, %rd38;
	st.global.u8 	[%rd39], %rs3;
	add.s64 	%rd40, %rd64, 2;
	and.b64  	%rd41, %rd40, 4294967295;
	add.s64 	%rd42, %rd5, %rd41;
	st.global.u8 	[%rd42], %rs3;
	add.s64 	%rd43, %rd64, 3;
	and.b64  	%rd44, %rd43, 4294967295;
	add.s64 	%rd45, %rd5, %rd44;
	st.global.u8 	[%rd45], %rs3;
	add.s64 	%rd46, %rd64, 4;
	and.b64  	%rd64, %rd46, 4294967295;
$L__BB0_9:
	setp.eq.s64 	%p7, %rd12, 0;
	@%p7 bra 	$L__BB0_14;
	setp.eq.s64 	%p8, %rd12, 1;
	@%p8 bra 	$L__BB0_12;
	add.s64 	%rd47, %rd5, %rd64;
	mov.b16 	%rs4, 0;
	st.global.u8 	[%rd47], %rs4;
	add.s64 	%rd48, %rd64, 1;
	and.b64  	%rd49, %rd48, 4294967295;
	add.s64 	%rd50, %rd5, %rd49;
	st.global.u8 	[%rd50], %rs4;
	add.s64 	%rd51, %rd64, 2;
	and.b64  	%rd64, %rd51, 4294967295;
$L__BB0_12:
	and.b64  	%rd52, %rd6, 1;
	setp.eq.b64 	%p9, %rd52, 1;
	not.pred 	%p10, %p9;
	@%p10 bra 	$L__BB0_14;
	add.s64 	%rd53, %rd5, %rd64;
	mov.b16 	%rs5, 0;
	st.global.u8 	[%rd53], %rs5;
$L__BB0_14:
	shl.b64 	%rd54, %rd2, 3;
	add.s64 	%rd55, %rd5, %rd3;
	st.global.u8 	[%rd55+-1], %rd54;
	shr.u64 	%rd56, %rd2, 5;
	st.global.u8 	[%rd55+-2], %rd56;
	shr.u64 	%rd57, %rd2, 13;
	st.global.u8 	[%rd55+-3], %rd57;
	shr.u64 	%rd58, %rd2, 21;
	st.global.u8 	[%rd55+-4], %rd58;
	shr.u64 	%rd59, %rd2, 29;
	st.global.u8 	[%rd55+-5], %rd59;
	shr.u64 	%rd60, %rd2, 37;
	st.global.u8 	[%rd55+-6], %rd60;
	shr.u64 	%rd61, %rd2, 45;
	st.global.u8 	[%rd55+-7], %rd61;
	shr.u64 	%rd62, %rd2, 53;
	st.global.u8 	[%rd55+-8], %rd62;
$L__BB0_15:
	ret;

}


// ===== COMPILED SASS (sm_100) =====

	.target	sm_100

	.elftype	@"ET_EXEC"


//--------------------- .note.nv.tkinfo           --------------------------
	.section	.note.nv.tkinfo,"",@"SHT_NOTE"
	.sectionflags	@"SHF_NOTE_NV_TKINFO"
	.tkinfo
        /*0018*/ 	.word	0x00000002
        /*0030*/ 	.string	""
        /*0030*/ 	.string	"ptxas"
        /*0030*/ 	.string	"Cuda compilation tools, release 13.0, V13.0.88"
        /*0030*/ 	.string	"Build cuda_13.0.r13.0/compiler.36424714_0"
        /*0030*/ 	.string	"-arch sm_100 -m 64 "



//--------------------- .note.nv.cuinfo           --------------------------
	.section	.note.nv.cuinfo,"",@"SHT_NOTE"
	.sectionflags	@"SHF_NOTE_NV_CUINFO"
        /*0018*/ 	.short	0x0002
        /*001a*/ 	.short	0x0064
        /*001c*/ 	.short	0x0082
	.zero		2


//--------------------- .nv.info                  --------------------------
	.section	.nv.info,"",@"SHT_CUDA_INFO"
	.align	4


	//----- nvinfo : EIATTR_REGCOUNT
	.align		4
        /*0000*/ 	.byte	0x04, 0x2f
        /*0002*/ 	.short	(.L_1 - .L_0)
	.align		4
.L_0:
        /*0004*/ 	.word	index@(_Z13paddingKernelPhPmS0_i)
        /*0008*/ 	.word	0x00000016


	//----- nvinfo : EIATTR_FRAME_SIZE
	.align		4
.L_1:
        /*000c*/ 	.byte	0x04, 0x11
        /*000e*/ 	.short	(.L_3 - .L_2)
	.align		4
.L_2:
        /*0010*/ 	.word	index@(_Z13paddingKernelPhPmS0_i)
        /*0014*/ 	.word	0x00000000


	//----- nvinfo : EIATTR_MIN_STACK_SIZE
	.align		4
.L_3:
        /*0018*/ 	.byte	0x04, 0x12
        /*001a*/ 	.short	(.L_5 - .L_4)
	.align		4
.L_4:
        /*001c*/ 	.word	index@(_Z13paddingKernelPhPmS0_i)
        /*0020*/ 	.word	0x00000000
.L_5:


//--------------------- .nv.compat                --------------------------
	.section	.nv.compat,"",@"SHT_CUDA_COMPAT_INFO"
	.align	4
        /*0000*/ 	.byte	0x02, 0x09, 0x00, 0x00, 0x02, 0x02, 0x01, 0x00, 0x02, 0x05, 0x05, 0x00, 0x03, 0x07, 0x01, 0x01
        /*0010*/ 	.byte	0x02, 0x03, 0x00, 0x00, 0x02, 0x06, 0x01, 0x00, 0x04, 0x0b, 0x08, 0x00, 0x09, 0x00, 0x00, 0x00
        /*0020*/ 	.byte	0x00, 0x00, 0x00, 0x00


//--------------------- .nv.info._Z13paddingKernelPhPmS0_i --------------------------
	.section	.nv.info._Z13paddingKernelPhPmS0_i,"",@"SHT_CUDA_INFO"
	.sectionflags	@""
	.align	4


	//----- nvinfo : EIATTR_CUDA_API_VERSION
	.align		4
        /*0000*/ 	.byte	0x04, 0x37
        /*0002*/ 	.short	(.L_7 - .L_6)
.L_6:
        /*0004*/ 	.word	0x00000082


	//----- nvinfo : EIATTR_KPARAM_INFO
	.align		4
.L_7:
        /*0008*/ 	.byte	0x04, 0x17
        /*000a*/ 	.short	(.L_9 - .L_8)
.L_8:
        /*000c*/ 	.word	0x00000000
        /*0010*/ 	.short	0x0003
        /*0012*/ 	.short	0x0018
        /*0014*/ 	.byte	0x00, 0xf0, 0x11, 0x00


	//----- nvinfo : EIATTR_KPARAM_INFO
	.align		4
.L_9:
        /*0018*/ 	.byte	0x04, 0x17
        /*001a*/ 	.short	(.L_11 - .L_10)
.L_10:
        /*001c*/ 	.word	0x00000000
        /*0020*/ 	.short	0x0002
        /*0022*/ 	.short	0x0010
        /*0024*/ 	.byte	0x00, 0xf5, 0x21, 0x00


	//----- nvinfo : EIATTR_KPARAM_INFO
	.align		4
.L_11:
        /*0028*/ 	.byte	0x04, 0x17
        /*002a*/ 	.short	(.L_13 - .L_12)
.L_12:
        /*002c*/ 	.word	0x00000000
        /*0030*/ 	.short	0x0001
        /*0032*/ 	.short	0x0008
        /*0034*/ 	.byte	0x00, 0xf5, 0x21, 0x00


	//----- nvinfo : EIATTR_KPARAM_INFO
	.align		4
.L_13:
        /*0038*/ 	.byte	0x04, 0x17
        /*003a*/ 	.short	(.L_15 - .L_14)
.L_14:
        /*003c*/ 	.word	0x00000000
        /*0040*/ 	.short	0x0000
        /*0042*/ 	.short	0x0000
        /*0044*/ 	.byte	0x00, 0xf5, 0x21, 0x00


	//----- nvinfo : EIATTR_SPARSE_MMA_MASK
	.align		4
.L_15:
        /*0048*/ 	.byte	0x03, 0x50
        /*004a*/ 	.short	0x0000


	//----- nvinfo : EIATTR_MAXREG_COUNT
	.align		4
        /*004c*/ 	.byte	0x03, 0x1b
        /*004e*/ 	.short	0x00ff


	//----- nvinfo : EIATTR_MERCURY_ISA_VERSION
	.align		4
        /*0050*/ 	.byte	0x03, 0x5f
        /*0052*/ 	.short	0x0101


	//----- nvinfo : EIATTR_VRC_CTA_INIT_COUNT
	.align		4
        /*0054*/ 	.byte	0x02, 0x4a
	.zero		1
	.zero		1


	//----- nvinfo : EIATTR_EXIT_INSTR_OFFSETS
	.align		4
        /*0058*/ 	.byte	0x04, 0x1c
        /*005a*/ 	.short	(.L_17 - .L_16)


	//   ....[0]....
.L_16:
        /*005c*/ 	.word	0x00000070


	//   ....[1]....
        /*0060*/ 	.word	0x00000860


	//----- nvinfo : EIATTR_CRS_STACK_SIZE
	.align		4
.L_17:
        /*0064*/ 	.byte	0x04, 0x1e
        /*0066*/ 	.short	(.L_19 - .L_18)
.L_18:
        /*0068*/ 	.word	0x00000000


	//----- nvinfo : EIATTR_CBANK_PARAM_SIZE
	.align		4
.L_19:
        /*006c*/ 	.byte	0x03, 0x19
        /*006e*/ 	.short	0x001c


	//----- nvinfo : EIATTR_PARAM_CBANK
	.align		4
        /*0070*/ 	.byte	0x04, 0x0a
        /*0072*/ 	.short	(.L_21 - .L_20)
	.align		4
.L_20:
        /*0074*/ 	.word	index@(.nv.constant0._Z13paddingKernelPhPmS0_i)
        /*0078*/ 	.short	0x0380
        /*007a*/ 	.short	0x001c


	//----- nvinfo : EIATTR_SW_WAR
	.align		4
.L_21:
        /*007c*/ 	.byte	0x04, 0x36
        /*007e*/ 	.short	(.L_23 - .L_22)
.L_22:
        /*0080*/ 	.word	0x00000008
.L_23:


//--------------------- .nv.callgraph             --------------------------
	.section	.nv.callgraph,"",@"SHT_CUDA_CALLGRAPH"
	.align	4
	.sectionentsize	8
	.align		4
        /*0000*/ 	.word	0x00000000
	.align		4
        /*0004*/ 	.word	0xffffffff
	.align		4
        /*0008*/ 	.word	0x00000000
	.align		4
        /*000c*/ 	.word	0xfffffffe
	.align		4
        /*0010*/ 	.word	0x00000000
	.align		4
        /*0014*/ 	.word	0xfffffffd
	.align		4
        /*0018*/ 	.word	0x00000000
	.align		4
        /*001c*/ 	.word	0xfffffffc


//--------------------- .text._Z13paddingKernelPhPmS0_i --------------------------
	.section	.text._Z13paddingKernelPhPmS0_i,"ax",@progbits
	.align	128
        .global         _Z13paddingKernelPhPmS0_i
        .type           _Z13paddingKernelPhPmS0_i,@function
        .size           _Z13paddingKernelPhPmS0_i,(.L_x_11 - _Z13paddingKernelPhPmS0_i)
        .other          _Z13paddingKernelPhPmS0_i,@"STO_CUDA_ENTRY STV_DEFAULT"
_Z13paddingKernelPhPmS0_i:
.text._Z13paddingKernelPhPmS0_i:
[----:B------:R-:W-:Y:S01]  /*0000*/  LDC R1, c[0x0][0x37c] ;  /* 0x0000df00ff017b82 */ /* 0x000fe20000000800 */
[----:B------:R-:W0:Y:S07]  /*0010*/  S2R R0, SR_TID.X ;  /* 0x0000000000007919 */ /* 0x000e2e0000002100 */
[----:B------:R-:W0:Y:S01]  /*0020*/  S2UR UR4, SR_CTAID.X ;  /* 0x00000000000479c3 */ /* 0x000e220000002500 */
[----:B------:R-:W1:Y:S07]  /*0030*/  LDCU UR5, c[0x0][0x398] ;  /* 0x00007300ff0577ac */ /* 0x000e6e0008000800 */
[----:B------:R-:W0:Y:S02]  /*0040*/  LDC R7, c[0x0][0x360] ;  /* 0x0000d800ff077b82 */ /* 0x000e240000000800 */
[----:B0-----:R-:W-:-:S05]  /*0050*/  IMAD R7, R7, UR4, R0 ;  /* 0x0000000407077c24 */ /* 0x001fca000f8e0200 */
[----:B-1----:R-:W-:-:S13]  /*0060*/  ISETP.GE.AND P0, PT, R7, UR5, PT ;  /* 0x0000000507007c0c */ /* 0x002fda000bf06270 */
[----:B------:R-:W-:Y:S05]  /*0070*/  @P0 EXIT ;  /* 0x000000000000094d */ /* 0x000fea0003800000 */
[----:B------:R-:W0:Y:S01]  /*0080*/  LDC.64 R2, c[0x0][0x388] ;  /* 0x0000e200ff027b82 */ /* 0x000e220000000a00 */
[----:B------:R-:W1:Y:S01]  /*0090*/  LDCU.64 UR4, c[0x0][0x358] ;  /* 0x00006b00ff0477ac */ /* 0x000e620008000a00 */
[----:B------:R-:W2:Y:S06]  /*00a0*/  LDCU.64 UR6, c[0x0][0x380] ;  /* 0x00007000ff0677ac */ /* 0x000eac0008000a00 */
[----:B------:R-:W3:Y:S01]  /*00b0*/  LDC.64 R4, c[0x0][0x390] ;  /* 0x0000e400ff047b82 */ /* 0x000ee20000000a00 */
[----:B0-----:R-:W-:-:S06]  /*00c0*/  IMAD.WIDE R2, R7, 0x8, R2 ;  /* 0x0000000807027825 */ /* 0x001fcc00078e0202 */
[----:B-1----:R-:W4:Y:S01]  /*00d0*/  LDG.E.64 R2, desc[UR4][R2.64] ;  /* 0x0000000402027981 */ /* 0x002f22000c1e1b00 */
[----:B---3--:R-:W-:-:S06]  /*00e0*/  IMAD.WIDE R4, R7, 0x8, R4 ;  /* 0x0000000807047825 */ /* 0x008fcc00078e0204 */
[----:B------:R-:W4:Y:S01]  /*00f0*/  LDG.E.64 R4, desc[UR4][R4.64] ;  /* 0x0000000404047981 */ /* 0x000f22000c1e1b00 */
[----:B------:R-:W-:Y:S01]  /*0100*/  SHF.R.S32.HI R0, RZ, 0x1f, R7 ;  /* 0x0000001fff007819 */ /* 0x000fe20000011407 */
[----:B------:R-:W-:Y:S01]  /*0110*/  BSSY.RECONVERGENT B0, `(.L_x_0) ;  /* 0x0000062000007945 */ /* 0x000fe20003800200 */
[----:B----4-:R-:W-:-:S05]  /*0120*/  IADD3 R9, P0, PT, R2, R4, RZ ;  /* 0x0000000402097210 */ /* 0x010fca0007f1e0ff */
[----:B------:R-:W-:-:S04]  /*0130*/  IMAD.X R6, R3, 0x1, R5, P0 ;  /* 0x0000000103067824 */ /* 0x000fc800000e0605 */
[----:B------:R-:W-:Y:S02]  /*0140*/  IMAD R8, R6, R7, RZ ;  /* 0x0000000706087224 */ /* 0x000fe400078e02ff */
[----:B------:R-:W-:-:S04]  /*0150*/  IMAD.WIDE.U32 R6, R7, R9, R2 ;  /* 0x0000000907067225 */ /* 0x000fc800078e0002 */
[----:B------:R-:W-:Y:S01]  /*0160*/  IMAD R9, R0, R9, R8 ;  /* 0x0000000900097224 */ /* 0x000fe200078e0208 */
[----:B--2---:R-:W-:Y:S01]  /*0170*/  IADD3 R6, P0, PT, R6, UR6, RZ ;  /* 0x0000000606067c10 */ /* 0x004fe2000ff1e0ff */
[----:B------:R-:W-:Y:S01]  /*0180*/  IMAD.MOV.U32 R8, RZ, RZ, 0x80 ;  /* 0x00000080ff087424 */ /* 0x000fe200078e00ff */
[----:B------:R-:W-:Y:S02]  /*0190*/  IADD3 R0, P1, PT, R4, -0x9, RZ ;  /* 0xfffffff704007810 */ /* 0x000fe40007f3e0ff */
[----:B------:R-:W-:Y:S02]  /*01a0*/  IADD3.X R7, PT, PT, R7, UR7, R9, P0, !PT ;  /* 0x0000000707077c10 */ /* 0x000fe400087fe409 */
[----:B------:R-:W-:Y:S02]  /*01b0*/  ISETP.NE.U32.AND P0, PT, R0, RZ, PT ;  /* 0x000000ff0000720c */ /* 0x000fe40003f05070 */
[----:B------:R-:W-:Y:S01]  /*01c0*/  IADD3.X R14, PT, PT, R5, -0x1, RZ, P1, !PT ;  /* 0xffffffff050e7810 */ /* 0x000fe20000ffe4ff */
[----:B------:R0:W-:Y:S03]  /*01d0*/  STG.E.U8 desc[UR4][R6.64], R8 ;  /* 0x0000000806007986 */ /* 0x0001e6000c101104 */
[----:B------:R-:W-:-:S13]  /*01e0*/  ISETP.NE.AND.EX P0, PT, R14, RZ, PT, P0 ;  /* 0x000000ff0e00720c */ /* 0x000fda0003f05300 */
[----:B0-----:R-:W-:Y:S05]  /*01f0*/  @!P0 BRA `(.L_x_1) ;  /* 0x00000004004c8947 */ /* 0x001fea0003800000 */
[----:B------:R-:W-:Y:S01]  /*0200*/  IADD3 R8, P1, PT, R4, -0xa, RZ ;  /* 0xfffffff604087810 */ /* 0x000fe20007f3e0ff */
[----:B------:R-:W-:Y:S01]  /*0210*/  BSSY.RECONVERGENT B1, `(.L_x_2) ;  /* 0x0000020000017945 */ /* 0x000fe20003800200 */
[----:B------:R-:W-:Y:S01]  /*0220*/  LOP3.LUT R15, R0, 0x7, RZ, 0xc0, !PT ;  /* 0x00000007000f7812 */ /* 0x000fe200078ec0ff */
[----:B------:R-:W-:Y:S01]  /*0230*/  IMAD.MOV.U32 R9, RZ, RZ, 0x1 ;  /* 0x00000001ff097424 */ /* 0x000fe200078e00ff */
[----:B------:R-:W-:Y:S01]  /*0240*/  ISETP.GE.U32.AND P0, PT, R8, 0x7, PT ;  /* 0x000000070800780c */ /* 0x000fe20003f06070 */
[----:B------:R-:W-:Y:S01]  /*0250*/  IMAD.MOV.U32 R19, RZ, RZ, RZ ;  /* 0x000000ffff137224 */ /* 0x000fe200078e00ff */
[----:B------:R-:W-:-:S04]  /*0260*/  IADD3.X R8, PT, PT, R5, -0x1, RZ, P1, !PT ;  /* 0xffffffff05087810 */ /* 0x000fc80000ffe4ff */
[----:B------:R-:W-:-:S13]  /*0270*/  ISETP.GE.U32.AND.EX P0, PT, R8, RZ, PT, P0 ;  /* 0x000000ff0800720c */ /* 0x000fda0003f06100 */
[----:B------:R-:W-:Y:S05]  /*0280*/  @!P0 BRA `(.L_x_3) ;  /* 0x0000000000608947 */ /* 0x000fea0003800000 */
[----:B------:R-:W-:Y:S01]  /*0290*/  BSSY.RECONVERGENT B2, `(.L_x_4) ;  /* 0x0000015000027945 */ /* 0x000fe20003800200 */
[----:B------:R-:W-:Y:S01]  /*02a0*/  LOP3.LUT R12, R0, 0xfffffff8, RZ, 0xc0, !PT ;  /* 0xfffffff8000c7812 */ /* 0x000fe200078ec0ff */
[----:B------:R-:W-:Y:S02]  /*02b0*/  IMAD.MOV.U32 R11, RZ, RZ, RZ ;  /* 0x000000ffff0b7224 */ /* 0x000fe400078e00ff */
[----:B------:R-:W-:-:S07]  /*02c0*/  IMAD.MOV.U32 R13, RZ, RZ, RZ ;  /* 0x000000ffff0d7224 */ /* 0x000fce00078e00ff */
.L_x_5:
[----:B0-----:R-:W-:-:S05]  /*02d0*/  IADD3 R8, P0, PT, R11, R6, RZ ;  /* 0x000000060b087210 */ /* 0x001fca0007f1e0ff */
[----:B------:R-:W-:Y:S01]  /*02e0*/  IMAD.X R9, R13, 0x1, R7, P0 ;  /* 0x000000010d097824 */ /* 0x000fe200000e0607 */
[----:B------:R-:W-:-:S04]  /*02f0*/  IADD3 R11, P0, PT, R11, 0x8, RZ ;  /* 0x000000080b0b7810 */ /* 0x000fc80007f1e0ff */
[----:B------:R-:W-:Y:S01]  /*0300*/  IADD3 R10, P1, PT, R11, -R12, RZ ;  /* 0x8000000c0b0a7210 */ /* 0x000fe20007f3e0ff */
[----:B------:R-:W-:Y:S01]  /*0310*/  IMAD.X R13, RZ, RZ, R13, P0 ;  /* 0x000000ffff0d7224 */ /* 0x000fe200000e060d */
[----:B------:R0:W-:Y:S02]  /*0320*/  STG.E.U8 desc[UR4][R8.64+0x1], RZ ;  /* 0x000001ff08007986 */ /* 0x0001e4000c101104 */
[----:B------:R-:W-:Y:S01]  /*0330*/  ISETP.NE.U32.AND P0, PT, R10, RZ, PT ;  /* 0x000000ff0a00720c */ /* 0x000fe20003f05070 */
[----:B------:R-:W-:Y:S01]  /*0340*/  IMAD.X R10, R13, 0x1, ~R14, P1 ;  /* 0x000000010d0a7824 */ /* 0x000fe200008e0e0e */
[----:B------:R0:W-:Y:S04]  /*0350*/  STG.E.U8 desc[UR4][R8.64+0x2], RZ ;  /* 0x000002ff08007986 */ /* 0x0001e8000c101104 */
[----:B------:R0:W-:Y:S01]  /*0360*/  STG.E.U8 desc[UR4][R8.64+0x3], RZ ;  /* 0x000003ff08007986 */ /* 0x0001e2000c101104 */
[----:B------:R-:W-:-:S03]  /*0370*/  ISETP.NE.AND.EX P0, PT, R10, RZ, PT, P0 ;  /* 0x000000ff0a00720c */ /* 0x000fc60003f05300 */
[----:B------:R0:W-:Y:S04]  /*0380*/  STG.E.U8 desc[UR4][R8.64+0x4], RZ ;  /* 0x000004ff08007986 */ /* 0x0001e8000c101104 */
[----:B------:R0:W-:Y:S04]  /*0390*/  STG.E.U8 desc[UR4][R8.64+0x5], RZ ;  /* 0x000005ff08007986 */ /* 0x0001e8000c101104 */
[----:B------:R0:W-:Y:S04]  /*03a0*/  STG.E.U8 desc[UR4][R8.64+0x6], RZ ;  /* 0x000006ff08007986 */ /* 0x0001e8000c101104 */
[----:B------:R0:W-:Y:S04]  /*03b0*/  STG.E.U8 desc[UR4][R8.64+0x7], RZ ;  /* 0x000007ff08007986 */ /* 0x0001e8000c101104 */
[----:B------:R0:W-:Y:S01]  /*03c0*/  STG.E.U8 desc[UR4][R8.64+0x8], RZ ;  /* 0x000008ff08007986 */ /* 0x0001e2000c101104 */
[----:B------:R-:W-:Y:S05]  /*03d0*/  @P0 BRA `(.L_x_5) ;  /* 0xfffffffc00bc0947 */ /* 0x000fea000383ffff */
[----:B------:R-:W-:Y:S05]  /*03e0*/  BSYNC.RECONVERGENT B2 ;  /* 0x0000000000027941 */ /* 0x000fea0003800200 */
.L_x_4:
[----:B0-----:R-:W-:-:S05]  /*03f0*/  IADD3 R9, P0, PT, R11, 0x1, RZ ;  /* 0x000000010b097810 */ /* 0x001fca0007f1e0ff */
[----:B------:R-:W-:-:S08]  /*0400*/  IMAD.X R19, RZ, RZ, R13, P0 ;  /* 0x000000ffff137224 */ /* 0x000fd000000e060d */
.L_x_3:
[----:B------:R-:W-:Y:S05]  /*0410*/  BSYNC.RECONVERGENT B1 ;  /* 0x0000000000017941 */ /* 0x000fea0003800200 */
.L_x_2:
[----:B------:R-:W-:-:S04]  /*0420*/  ISETP.NE.U32.AND P0, PT, R15, RZ, PT ;  /* 0x000000ff0f00720c */ /* 0x000fc80003f05070 */
[----:B------:R-:W-:-:S13]  /*0430*/  ISETP.NE.AND.EX P0, PT, RZ, RZ, PT, P0 ;  /* 0x000000ffff00720c */ /* 0x000fda0003f05300 */
[----:B------:R-:W-:Y:S05]  /*0440*/  @!P0 BRA `(.L_x_1) ;  /* 0x0000000000b88947 */ /* 0x000fea0003800000 */
[----:B------:R-:W-:Y:S01]  /*0450*/  ISETP.GE.U32.AND P1, PT, R15, 0x4, PT ;  /* 0x000000040f00780c */ /* 0x000fe20003f26070 */
[----:B------:R-:W-:Y:S01]  /*0460*/  BSSY.RECONVERGENT B1, `(.L_x_6) ;  /* 0x0000017000017945 */ /* 0x000fe20003800200 */
[----:B------:R-:W-:Y:S02]  /*0470*/  LOP3.LUT R8, R0, 0x3, RZ, 0xc0, !PT ;  /* 0x0000000300087812 */ /* 0x000fe400078ec0ff */
[----:B------:R-:W-:Y:S02]  /*0480*/  ISETP.GE.U32.AND.EX P1, PT, RZ, RZ, PT, P1 ;  /* 0x000000ffff00720c */ /* 0x000fe40003f26110 */
[----:B------:R-:W-:-:S04]  /*0490*/  ISETP.NE.U32.AND P0, PT, R8, RZ, PT ;  /* 0x000000ff0800720c */ /* 0x000fc80003f05070 */
[----:B------:R-:W-:-:S07]  /*04a0*/  ISETP.NE.AND.EX P0, PT, RZ, RZ, PT, P0 ;  /* 0x000000ffff00720c */ /* 0x000fce0003f05300 */
[----:B------:R-:W-:Y:S06]  /*04b0*/  @!P1 BRA `(.L_x_7) ;  /* 0x0000000000449947 */ /* 0x000fec0003800000 */
[CC--:B------:R-:W-:Y:S01]  /*04c0*/  IADD3 R10, P1, PT, R9.reuse, R6.reuse, RZ ;  /* 0x00000006090a7210 */ /* 0x0c0fe20007f3e0ff */
[C---:B------:R-:W-:Y:S02]  /*04d0*/  VIADD R13, R9.reuse, 0x1 ;  /* 0x00000001090d7836 */ /* 0x040fe40000000000 */
[C---:B------:R-:W-:Y:S02]  /*04e0*/  VIADD R15, R9.reuse, 0x2 ;  /* 0x00000002090f7836 */ /* 0x040fe40000000000 */
[----:B------:R-:W-:Y:S02]  /*04f0*/  VIADD R17, R9, 0x3 ;  /* 0x0000000309117836 */ /* 0x000fe40000000000 */
[--C-:B------:R-:W-:Y:S01]  /*0500*/  IMAD.X R11, R19, 0x1, R7.reuse, P1 ;  /* 0x00000001130b7824 */ /* 0x100fe200008e0607 */
[-C--:B------:R-:W-:Y:S01]  /*0510*/  IADD3 R12, P1, PT, R13, R6.reuse, RZ ;  /* 0x000000060d0c7210 */ /* 0x080fe20007f3e0ff */
[----:B------:R-:W-:Y:S01]  /*0520*/  VIADD R9, R9, 0x4 ;  /* 0x0000000409097836 */ /* 0x000fe20000000000 */
[-C--:B------:R-:W-:Y:S01]  /*0530*/  IADD3 R14, P2, PT, R15, R6.reuse, RZ ;  /* 0x000000060f0e7210 */ /* 0x080fe20007f5e0ff */
[----:B------:R-:W-:Y:S01]  /*0540*/  IMAD.MOV.U32 R19, RZ, RZ, RZ ;  /* 0x000000ffff137224 */ /* 0x000fe200078e00ff */
[----:B------:R-:W-:Y:S01]  /*0550*/  IADD3 R16, P3, PT, R17, R6, RZ ;  /* 0x0000000611107210 */ /* 0x000fe20007f7e0ff */
[--C-:B------:R-:W-:Y:S01]  /*0560*/  IMAD.X R13, RZ, RZ, R7.reuse, P1 ;  /* 0x000000ffff0d7224 */ /* 0x100fe200008e0607 */
[----:B------:R0:W-:Y:S01]  /*0570*/  STG.E.U8 desc[UR4][R10.64], RZ ;  /* 0x000000ff0a007986 */ /* 0x0001e2000c101104 */
[----:B------:R-:W-:-:S02]  /*0580*/  IMAD.X R15, RZ, RZ, R7, P2 ;  /* 0x000000ffff0f7224 */ /* 0x000fc400010e0607 */
[----:B------:R-:W-:Y:S01]  /*0590*/  IMAD.X R17, RZ, RZ, R7, P3 ;  /* 0x000000ffff117224 */ /* 0x000fe200018e0607 */
[----:B------:R0:W-:Y:S04]  /*05a0*/  STG.E.U8 desc[UR4][R12.64], RZ ;  /* 0x000000ff0c007986 */ /* 0x0001e8000c101104 */
[----:B------:R0:W-:Y:S04]  /*05b0*/  STG.E.U8 desc[UR4][R14.64], RZ ;  /* 0x000000ff0e007986 */ /* 0x0001e8000c101104 */
[----:B------:R0:W-:Y:S02]  /*05c0*/  STG.E.U8 desc[UR4][R16.64], RZ ;  /* 0x000000ff10007986 */ /* 0x0001e4000c101104 */
.L_x_7:
[----:B------:R-:W-:Y:S05]  /*05d0*/  BSYNC.RECONVERGENT B1 ;  /* 0x0000000000017941 */ /* 0x000fea0003800200 */
.L_x_6:
[----:B------:R-:W-:Y:S05]  /*05e0*/  @!P0 BRA `(.L_x_1) ;  /* 0x0000000000508947 */ /* 0x000fea0003800000 */
[----:B------:R-:W-:Y:S01]  /*05f0*/  ISETP.NE.U32.AND P1, PT, R8, 0x1, PT ;  /* 0x000000010800780c */ /* 0x000fe20003f25070 */
[----:B------:R-:W-:Y:S01]  /*0600*/  BSSY.RECONVERGENT B1, `(.L_x_8) ;  /* 0x000000f000017945 */ /* 0x000fe20003800200 */
[----:B------:R-:W-:Y:S02]  /*0610*/  LOP3.LUT R0, R0, 0x1, RZ, 0xc0, !PT ;  /* 0x0000000100007812 */ /* 0x000fe400078ec0ff */
[----:B------:R-:W-:Y:S02]  /*0620*/  ISETP.NE.AND.EX P1, PT, RZ, RZ, PT, P1 ;  /* 0x000000ffff00720c */ /* 0x000fe40003f25310 */
[----:B------:R-:W-:-:S04]  /*0630*/  ISETP.NE.U32.AND P0, PT, R0, 0x1, PT ;  /* 0x000000010000780c */ /* 0x000fc80003f05070 */
[----:B------:R-:W-:-:S07]  /*0640*/  ISETP.NE.U32.AND.EX P0, PT, RZ, RZ, PT, P0 ;  /* 0x000000ffff00720c */ /* 0x000fce0003f05100 */
[----:B------:R-:W-:Y:S06]  /*0650*/  @!P1 BRA `(.L_x_9) ;  /* 0x0000000000249947 */ /* 0x000fec0003800000 */
[C---:B0-----:R-:W-:Y:S01]  /*0660*/  VIADD R13, R9.reuse, 0x1 ;  /* 0x00000001090d7836 */ /* 0x041fe20000000000 */
[C---:B------:R-:W-:Y:S01]  /*0670*/  IADD3 R10, P1, PT, R9.reuse, R6, RZ ;  /* 0x00000006090a7210 */ /* 0x040fe20007f3e0ff */
[----:B------:R-:W-:-:S03]  /*0680*/  VIADD R9, R9, 0x2 ;  /* 0x0000000209097836 */ /* 0x000fc60000000000 */
[----:B------:R-:W-:Y:S01]  /*0690*/  IADD3 R12, P2, PT, R13, R6, RZ ;  /* 0x000000060d0c7210 */ /* 0x000fe20007f5e0ff */
[--C-:B------:R-:W-:Y:S02]  /*06a0*/  IMAD.X R11, R19, 0x1, R7.reuse, P1 ;  /* 0x00000001130b7824 */ /* 0x100fe400008e0607 */
[----:B------:R-:W-:Y:S02]  /*06b0*/  IMAD.MOV.U32 R19, RZ, RZ, RZ ;  /* 0x000000ffff137224 */ /* 0x000fe400078e00ff */
[----:B------:R-:W-:Y:S01]  /*06c0*/  IMAD.X R13, RZ, RZ, R7, P2 ;  /* 0x000000ffff0d7224 */ /* 0x000fe200010e0607 */
[----:B------:R1:W-:Y:S04]  /*06d0*/  STG.E.U8 desc[UR4][R10.64], RZ ;  /* 0x000000ff0a007986 */ /* 0x0003e8000c101104 */
[----:B------:R1:W-:Y:S03]  /*06e0*/  STG.E.U8 desc[UR4][R12.64], RZ ;  /* 0x000000ff0c007986 */ /* 0x0003e6000c101104 */
.L_x_9:
[----:B------:R-:W-:Y:S05]  /*06f0*/  BSYNC.RECONVERGENT B1 ;  /* 0x0000000000017941 */ /* 0x000fea0003800200 */
.L_x_8:
[----:B------:R-:W-:-:S05]  /*0700*/  @!P0 IADD3 R8, P1, PT, R9, R6, RZ ;  /* 0x0000000609088210 */ /* 0x000fca0007f3e0ff */
[----:B------:R-:W-:-:S05]  /*0710*/  @!P0 IMAD.X R9, R19, 0x1, R7, P1 ;  /* 0x0000000113098824 */ /* 0x000fca00008e0607 */
[----:B------:R2:W-:Y:S03]  /*0720*/  @!P0 STG.E.U8 desc[UR4][R8.64], RZ ;  /* 0x000000ff08008986 */ /* 0x0005e6000c101104 */
.L_x_1:
[----:B------:R-:W-:Y:S05]  /*0730*/  BSYNC.RECONVERGENT B0 ;  /* 0x0000000000007941 */ /* 0x000fea0003800200 */
.L_x_0:
[----:B------:R-:W-:Y:S01]  /*0740*/  IADD3 R4, P0, PT, R4, R6, RZ ;  /* 0x0000000604047210 */ /* 0x000fe20007f1e0ff */
[C---:B------:R-:W-:Y:S01]  /*0750*/  IMAD.SHL.U32 R19, R2.reuse, 0x8, RZ ;  /* 0x0000000802137824 */ /* 0x040fe200078e00ff */
[C-C-:B0-----:R-:W-:Y:S02]  /*0760*/  SHF.R.U64 R17, R2.reuse, 0x5, R3.reuse ;  /* 0x0000000502117819 */ /* 0x141fe40000001203 */
[C---:B------:R-:W-:Y:S01]  /*0770*/  SHF.R.U64 R15, R2.reuse, 0xd, R3 ;  /* 0x0000000d020f7819 */ /* 0x040fe20000001203 */
[----:B------:R-:W-:Y:S01]  /*0780*/  IMAD.X R5, R5, 0x1, R7, P0 ;  /* 0x0000000105057824 */ /* 0x000fe200000e0607 */
[C-C-:B-1----:R-:W-:Y:S02]  /*0790*/  SHF.R.U64 R13, R2.reuse, 0x15, R3.reuse ;  /* 0x00000015020d7819 */ /* 0x142fe40000001203 */
[--C-:B------:R-:W-:Y:S02]  /*07a0*/  SHF.R.U64 R11, R2, 0x1d, R3.reuse ;  /* 0x0000001d020b7819 */ /* 0x100fe40000001203 */
[--C-:B--2---:R-:W-:Y:S01]  /*07b0*/  SHF.R.U32.HI R9, RZ, 0x5, R3.reuse ;  /* 0x00000005ff097819 */ /* 0x104fe20000011603 */
[----:B------:R-:W-:Y:S01]  /*07c0*/  STG.E.U8 desc[UR4][R4.64+-0x1], R19 ;  /* 0xffffff1304007986 */ /* 0x000fe2000c101104 */
[----:B------:R-:W-:-:S02]  /*07d0*/  SHF.R.U32.HI R7, RZ, 0xd, R3 ;  /* 0x0000000dff077819 */ /* 0x000fc40000011603 */
[----:B------:R-:W-:Y:S01]  /*07e0*/  SHF.R.U32.HI R3, RZ, 0x15, R3 ;  /* 0x00000015ff037819 */ /* 0x000fe20000011603 */
[----:B------:R-:W-:Y:S04]  /*07f0*/  STG.E.U8 desc[UR4][R4.64+-0x2], R17 ;  /* 0xfffffe1104007986 */ /* 0x000fe8000c101104 */
[----:B------:R-:W-:Y:S04]  /*0800*/  STG.E.U8 desc[UR4][R4.64+-0x3], R15 ;  /* 0xfffffd0f04007986 */ /* 0x000fe8000c101104 */
[----:B------:R-:W-:Y:S04]  /*0810*/  STG.E.U8 desc[UR4][R4.64+-0x4], R13 ;  /* 0xfffffc0d04007986 */ /* 0x000fe8000c101104 */
[----:B------:R-:W-:Y:S04]  /*0820*/  STG.E.U8 desc[UR4][R4.64+-0x5], R11 ;  /* 0xfffffb0b04007986 */ /* 0x000fe8000c101104 */
[----:B------:R-:W-:Y:S04]  /*0830*/  STG.E.U8 desc[UR4][R4.64+-0x6], R9 ;  /* 0xfffffa0904007986 */ /* 0x000fe8000c101104 */
[----:B------:R-:W-:Y:S04]  /*0840*/  STG.E.U8 desc[UR4][R4.64+-0x7], R7 ;  /* 0xfffff90704007986 */ /* 0x000fe8000c101104 */
[----:B------:R-:W-:Y:S01]  /*0850*/  STG.E.U8 desc[UR4][R4.64+-0x8], R3 ;  /* 0xfffff80304007986 */ /* 0x000fe2000c101104 */
[----:B------:R-:W-:Y:S05]  /*0860*/  EXIT ;  /* 0x000000000000794d */ /* 0x000fea0003800000 */
.L_x_10:
[----:B------:R-:W-:-:S00]  /*0870*/  BRA `(.L_x_10) ;  /* 0xfffffffc00fc7947 */ /* 0x000fc0000383ffff */
[----:B------:R-:W-:-:S00]  /*0880*/  NOP ;  /* 0x0000000000007918 */ /* 0x000fc00000000000 */
[----:B------:R-:W-:-:S00]  /*0890*/  NOP ;  /* 0x0000000000007918 */ /* 0x000fc00000000000 */
[----:B------:R-:W-:-:S00]  /*08a0*/  NOP ;  /* 0x0000000000007918 */ /* 0x000fc00000000000 */
[----:B------:R-:W-:-:S00]  /*08b0*/  NOP ;  /* 0x0000000000007918 */ /* 0x000fc00000000000 */
[----:B------:R-:W-:-:S00]  /*08c0*/  NOP ;  /* 0x0000000000007918 */ /* 0x000fc00000000000 */
[----:B------:R-:W-:-:S00]  /*08d0*/  NOP ;  /* 0x0000000000007918 */ /* 0x000fc00000000000 */
[----:B------:R-:W-:-:S00]  /*08e0*/  NOP ;  /* 0x0000000000007918 */ /* 0x000fc00000000000 */
[----:B------:R-:W-:-:S00]  /*08f0*/  NOP ;  /* 0x0000000000007918 */ /* 0x000fc00000000000 */
.L_x_11:


//--------------------- .nv.shared.reserved.0     --------------------------
	.section	.nv.shared.reserved.0,"aw",@nobits
	.weak		__nv_reservedSMEM_offset_0_alias
	.size		__nv_reservedSMEM_offset_0_alias, 0, 64
	.other		__nv_reservedSMEM_offset_0_alias,@"STO_CUDA_RESERVED_SHARED STV_DEFAULT"
__nv_reservedSMEM_offset_0_alias:
	.zero		0
	.zero		64


//--------------------- .nv.constant0._Z13paddingKernelPhPmS0_i --------------------------
	.section	.nv.constant0._Z13paddingKernelPhPmS0_i,"a",@progbits
	.sectionflags	@""
	.align	4
.nv.constant0._Z13paddingKernelPhPmS0_i:
	.zero		924


//--------------------- SYMBOLS --------------------------

	.type		.nv.reservedSmem.offset0,@object
	.size		.nv.reservedSmem.offset0,0x4
